//
// Generated by NVIDIA NVVM Compiler
//
// Compiler Build ID: CL-36424714
// Cuda compilation tools, release 13.0, V13.0.88
// Based on NVVM 20.0.0
//

.version 9.0
.target sm_100
.address_size 64

	// .globl	_Z15stencil_7_pointiiiPdS_
// _ZZ15stencil_7_pointiiiPdS_E3buf has been demoted

.visible .entry _Z15stencil_7_pointiiiPdS_(
	.param .u32 _Z15stencil_7_pointiiiPdS__param_0,
	.param .u32 _Z15stencil_7_pointiiiPdS__param_1,
	.param .u32 _Z15stencil_7_pointiiiPdS__param_2,
	.param .u64 .ptr .align 1 _Z15stencil_7_pointiiiPdS__param_3,
	.param .u64 .ptr .align 1 _Z15stencil_7_pointiiiPdS__param_4
)
{
	.reg .pred 	%p<30>;
	.reg .b16 	%rs<20>;
	.reg .b32 	%r<85>;
	.reg .b64 	%rd<30>;
	.reg .b64 	%fd<52>;
	// demoted variable
	.shared .align 8 .b8 _ZZ15stencil_7_pointiiiPdS_E3buf[7776];
	ld.param.u32 	%r26, [_Z15stencil_7_pointiiiPdS__param_0];
	ld.param.u32 	%r29, [_Z15stencil_7_pointiiiPdS__param_1];
	ld.param.u32 	%r28, [_Z15stencil_7_pointiiiPdS__param_2];
	ld.param.u64 	%rd6, [_Z15stencil_7_pointiiiPdS__param_3];
	ld.param.u64 	%rd5, [_Z15stencil_7_pointiiiPdS__param_4];
	cvta.to.global.u64 	%rd1, %rd6;
	mov.u32 	%r1, %tid.y;
	mov.u32 	%r2, %tid.x;
	mov.u32 	%r30, %ctaid.y;
	mov.u32 	%r31, %ctaid.x;
	mov.u32 	%r3, %ctaid.z;
	shl.b32 	%r32, %r31, 4;
	add.s32 	%r4, %r32, %r2;
	shl.b32 	%r33, %r30, 4;
	add.s32 	%r34, %r33, %r1;
	shl.b32 	%r6, %r3, 4;
	setp.ge.s32 	%p1, %r4, %r26;
	setp.ge.s32 	%p2, %r34, %r29;
	or.pred  	%p3, %p1, %p2;
	@%p3 bra 	$L__BB0_48;
	setp.eq.s32 	%p4, %r3, 0;
	mov.f64 	%fd43, 0d0000000000000000;
	@%p4 bra 	$L__BB0_3;
	add.s32 	%r35, %r6, -1;
	mad.lo.s32 	%r36, %r29, %r35, %r34;
	mad.lo.s32 	%r37, %r36, %r26, %r4;
	mul.wide.s32 	%rd7, %r37, 8;
	add.s64 	%rd8, %rd1, %rd7;
	ld.global.f64 	%fd43, [%rd8];
$L__BB0_3:
	mov.u32 	%r38, _ZZ15stencil_7_pointiiiPdS_E3buf;
	mad.lo.s32 	%r7, %r1, 144, %r38;
	shl.b32 	%r39, %r2, 3;
	add.s32 	%r40, %r7, %r39;
	add.s32 	%r8, %r40, 144;
	st.shared.f64 	[%r40+152], %fd43;
	mad.lo.s32 	%r41, %r29, %r6, %r34;
	mul.lo.s32 	%r9, %r41, %r26;
	add.s32 	%r10, %r9, %r4;
	mul.wide.u32 	%rd9, %r10, 8;
	add.s64 	%rd2, %rd1, %rd9;
	ld.global.f64 	%fd20, [%rd2];
	st.shared.f64 	[%r40+2744], %fd20;
	setp.eq.s32 	%p5, %r2, 15;
	@%p5 bra 	$L__BB0_8;
	setp.ne.s32 	%p6, %r2, 0;
	@%p6 bra 	$L__BB0_11;
	setp.eq.s32 	%p8, %r4, 0;
	mov.f64 	%fd44, 0d0000000000000000;
	@%p8 bra 	$L__BB0_7;
	add.s32 	%r43, %r10, -1;
	mul.wide.u32 	%rd10, %r43, 8;
	add.s64 	%rd11, %rd1, %rd10;
	ld.global.f64 	%fd44, [%rd11];
$L__BB0_7:
	st.shared.f64 	[%r7+2736], %fd44;
	bra.uni 	$L__BB0_13;
$L__BB0_8:
	add.s32 	%r42, %r26, -1;
	setp.eq.s32 	%p7, %r4, %r42;
	mov.f64 	%fd45, 0d0000000000000000;
	@%p7 bra 	$L__BB0_10;
	ld.global.f64 	%fd45, [%rd2+8];
$L__BB0_10:
	st.shared.f64 	[%r7+2872], %fd45;
	bra.uni 	$L__BB0_13;
$L__BB0_11:
	add.s32 	%r44, %r26, -1;
	setp.ne.s32 	%p9, %r4, %r44;
	@%p9 bra 	$L__BB0_13;
	mov.b64 	%rd12, 0;
	st.shared.u64 	[%r8+2608], %rd12;
$L__BB0_13:
	add.s32 	%r47, %r38, %r39;
	add.s32 	%r11, %r47, 2592;
	setp.eq.s32 	%p10, %r1, 15;
	@%p10 bra 	$L__BB0_18;
	setp.ne.s32 	%p11, %r1, 0;
	@%p11 bra 	$L__BB0_21;
	setp.eq.s32 	%p13, %r34, 0;
	mov.f64 	%fd46, 0d0000000000000000;
	@%p13 bra 	$L__BB0_17;
	sub.s32 	%r53, %r9, %r26;
	add.s32 	%r54, %r53, %r4;
	mul.wide.u32 	%rd15, %r54, 8;
	add.s64 	%rd16, %rd1, %rd15;
	ld.global.f64 	%fd46, [%rd16];
$L__BB0_17:
	st.shared.f64 	[%r11+8], %fd46;
	bra.uni 	$L__BB0_23;
$L__BB0_18:
	add.s32 	%r48, %r29, -1;
	setp.eq.s32 	%p12, %r34, %r48;
	mov.f64 	%fd47, 0d0000000000000000;
	@%p12 bra 	$L__BB0_20;
	add.s32 	%r49, %r10, %r26;
	mul.wide.u32 	%rd13, %r49, 8;
	add.s64 	%rd14, %rd1, %rd13;
	ld.global.f64 	%fd47, [%rd14];
$L__BB0_20:
	st.shared.f64 	[%r47+5048], %fd47;
	bra.uni 	$L__BB0_23;
$L__BB0_21:
	add.s32 	%r55, %r29, -1;
	setp.ne.s32 	%p14, %r1, %r55;
	@%p14 bra 	$L__BB0_23;
	mov.b64 	%rd17, 0;
	st.shared.u64 	[%r8+2744], %rd17;
$L__BB0_23:
	bar.sync 	0;
	setp.ge.s32 	%p15, %r6, %r28;
	@%p15 bra 	$L__BB0_48;
	add.s32 	%r12, %r6, 1;
	add.s32 	%r13, %r26, -1;
	add.s32 	%r14, %r29, -1;
	cvta.to.global.u64 	%rd3, %rd5;
	mov.b32 	%r84, 1;
	mov.u32 	%r83, %r12;
$L__BB0_25:
	mov.u32 	%r16, %r84;
	add.s32 	%r84, %r16, 1;
	cvt.u16.u32 	%rs1, %r84;
	mul.lo.s16 	%rs2, %rs1, 171;
	shr.u16 	%rs3, %rs2, 9;
	mul.lo.s16 	%rs4, %rs3, 3;
	sub.s16 	%rs5, %rs1, %rs4;
	cvt.u32.u16 	%r57, %rs5;
	and.b32  	%r18, %r57, 255;
	setp.lt.s32 	%p16, %r83, %r28;
	@%p16 bra 	$L__BB0_27;
	mad.lo.s32 	%r59, %r18, 2592, %r38;
	mov.b64 	%rd18, 0;
	st.shared.u64 	[%r59], %rd18;
	st.shared.u64 	[%r59+8], %rd18;
	st.shared.u64 	[%r59+16], %rd18;
	st.shared.u64 	[%r59+24], %rd18;
	st.shared.u64 	[%r59+32], %rd18;
	st.shared.u64 	[%r59+40], %rd18;
	st.shared.u64 	[%r59+48], %rd18;
	st.shared.u64 	[%r59+56], %rd18;
	st.shared.u64 	[%r59+64], %rd18;
	st.shared.u64 	[%r59+72], %rd18;
	st.shared.u64 	[%r59+80], %rd18;
	st.shared.u64 	[%r59+88], %rd18;
	st.shared.u64 	[%r59+96], %rd18;
	st.shared.u64 	[%r59+104], %rd18;
	st.shared.u64 	[%r59+112], %rd18;
	st.shared.u64 	[%r59+120], %rd18;
	st.shared.u64 	[%r59+128], %rd18;
	st.shared.u64 	[%r59+136], %rd18;
	st.shared.u64 	[%r59+144], %rd18;
	st.shared.u64 	[%r59+152], %rd18;
	st.shared.u64 	[%r59+160], %rd18;
	st.shared.u64 	[%r59+168], %rd18;
	st.shared.u64 	[%r59+176], %rd18;
	st.shared.u64 	[%r59+184], %rd18;
	st.shared.u64 	[%r59+192], %rd18;
	st.shared.u64 	[%r59+200], %rd18;
	st.shared.u64 	[%r59+208], %rd18;
	st.shared.u64 	[%r59+216], %rd18;
	st.shared.u64 	[%r59+224], %rd18;
	st.shared.u64 	[%r59+232], %rd18;
	st.shared.u64 	[%r59+240], %rd18;
	st.shared.u64 	[%r59+248], %rd18;
	st.shared.u64 	[%r59+256], %rd18;
	st.shared.u64 	[%r59+264], %rd18;
	st.shared.u64 	[%r59+272], %rd18;
	st.shared.u64 	[%r59+280], %rd18;
	st.shared.u64 	[%r59+288], %rd18;
	st.shared.u64 	[%r59+296], %rd18;
	st.shared.u64 	[%r59+304], %rd18;
	st.shared.u64 	[%r59+312], %rd18;
	st.shared.u64 	[%r59+320], %rd18;
	st.shared.u64 	[%r59+328], %rd18;
	st.shared.u64 	[%r59+336], %rd18;
	st.shared.u64 	[%r59+344], %rd18;
	st.shared.u64 	[%r59+352], %rd18;
	st.shared.u64 	[%r59+360], %rd18;
	st.shared.u64 	[%r59+368], %rd18;
	st.shared.u64 	[%r59+376], %rd18;
	st.shared.u64 	[%r59+384], %rd18;
	st.shared.u64 	[%r59+392], %rd18;
	st.shared.u64 	[%r59+400], %rd18;
	st.shared.u64 	[%r59+408], %rd18;
	st.shared.u64 	[%r59+416], %rd18;
	st.shared.u64 	[%r59+424], %rd18;
	st.shared.u64 	[%r59+432], %rd18;
	st.shared.u64 	[%r59+440], %rd18;
	st.shared.u64 	[%r59+448], %rd18;
	st.shared.u64 	[%r59+456], %rd18;
	st.shared.u64 	[%r59+464], %rd18;
	st.shared.u64 	[%r59+472], %rd18;
	st.shared.u64 	[%r59+480], %rd18;
	st.shared.u64 	[%r59+488], %rd18;
	st.shared.u64 	[%r59+496], %rd18;
	st.shared.u64 	[%r59+504], %rd18;
	st.shared.u64 	[%r59+512], %rd18;
	st.shared.u64 	[%r59+520], %rd18;
	st.shared.u64 	[%r59+528], %rd18;
	st.shared.u64 	[%r59+536], %rd18;
	st.shared.u64 	[%r59+544], %rd18;
	st.shared.u64 	[%r59+552], %rd18;
	st.shared.u64 	[%r59+560], %rd18;
	st.shared.u64 	[%r59+568], %rd18;
	st.shared.u64 	[%r59+576], %rd18;
	st.shared.u64 	[%r59+584], %rd18;
	st.shared.u64 	[%r59+592], %rd18;
	st.shared.u64 	[%r59+600], %rd18;
	st.shared.u64 	[%r59+608], %rd18;
	st.shared.u64 	[%r59+616], %rd18;
	st.shared.u64 	[%r59+624], %rd18;
	st.shared.u64 	[%r59+632], %rd18;
	st.shared.u64 	[%r59+640], %rd18;
	st.shared.u64 	[%r59+648], %rd18;
	st.shared.u64 	[%r59+656], %rd18;
	st.shared.u64 	[%r59+664], %rd18;
	st.shared.u64 	[%r59+672], %rd18;
	st.shared.u64 	[%r59+680], %rd18;
	st.shared.u64 	[%r59+688], %rd18;
	st.shared.u64 	[%r59+696], %rd18;
	st.shared.u64 	[%r59+704], %rd18;
	st.shared.u64 	[%r59+712], %rd18;
	st.shared.u64 	[%r59+720], %rd18;
	st.shared.u64 	[%r59+728], %rd18;
	st.shared.u64 	[%r59+736], %rd18;
	st.shared.u64 	[%r59+744], %rd18;
	st.shared.u64 	[%r59+752], %rd18;
	st.shared.u64 	[%r59+760], %rd18;
	st.shared.u64 	[%r59+768], %rd18;
	st.shared.u64 	[%r59+776], %rd18;
	st.shared.u64 	[%r59+784], %rd18;
	st.shared.u64 	[%r59+792], %rd18;
	st.shared.u64 	[%r59+800], %rd18;
	st.shared.u64 	[%r59+808], %rd18;
	st.shared.u64 	[%r59+816], %rd18;
	st.shared.u64 	[%r59+824], %rd18;
	st.shared.u64 	[%r59+832], %rd18;
	st.shared.u64 	[%r59+840], %rd18;
	st.shared.u64 	[%r59+848], %rd18;
	st.shared.u64 	[%r59+856], %rd18;
	st.shared.u64 	[%r59+864], %rd18;
	st.shared.u64 	[%r59+872], %rd18;
	st.shared.u64 	[%r59+880], %rd18;
	st.shared.u64 	[%r59+888], %rd18;
	st.shared.u64 	[%r59+896], %rd18;
	st.shared.u64 	[%r59+904], %rd18;
	st.shared.u64 	[%r59+912], %rd18;
	st.shared.u64 	[%r59+920], %rd18;
	st.shared.u64 	[%r59+928], %rd18;
	st.shared.u64 	[%r59+936], %rd18;
	st.shared.u64 	[%r59+944], %rd18;
	st.shared.u64 	[%r59+952], %rd18;
	st.shared.u64 	[%r59+960], %rd18;
	st.shared.u64 	[%r59+968], %rd18;
	st.shared.u64 	[%r59+976], %rd18;
	st.shared.u64 	[%r59+984], %rd18;
	st.shared.u64 	[%r59+992], %rd18;
	st.shared.u64 	[%r59+1000], %rd18;
	st.shared.u64 	[%r59+1008], %rd18;
	st.shared.u64 	[%r59+1016], %rd18;
	st.shared.u64 	[%r59+1024], %rd18;
	st.shared.u64 	[%r59+1032], %rd18;
	st.shared.u64 	[%r59+1040], %rd18;
	st.shared.u64 	[%r59+1048], %rd18;
	st.shared.u64 	[%r59+1056], %rd18;
	st.shared.u64 	[%r59+1064], %rd18;
	st.shared.u64 	[%r59+1072], %rd18;
	st.shared.u64 	[%r59+1080], %rd18;
	st.shared.u64 	[%r59+1088], %rd18;
	st.shared.u64 	[%r59+1096], %rd18;
	st.shared.u64 	[%r59+1104], %rd18;
	st.shared.u64 	[%r59+1112], %rd18;
	st.shared.u64 	[%r59+1120], %rd18;
	st.shared.u64 	[%r59+1128], %rd18;
	st.shared.u64 	[%r59+1136], %rd18;
	st.shared.u64 	[%r59+1144], %rd18;
	st.shared.u64 	[%r59+1152], %rd18;
	st.shared.u64 	[%r59+1160], %rd18;
	st.shared.u64 	[%r59+1168], %rd18;
	st.shared.u64 	[%r59+1176], %rd18;
	st.shared.u64 	[%r59+1184], %rd18;
	st.shared.u64 	[%r59+1192], %rd18;
	st.shared.u64 	[%r59+1200], %rd18;
	st.shared.u64 	[%r59+1208], %rd18;
	st.shared.u64 	[%r59+1216], %rd18;
	st.shared.u64 	[%r59+1224], %rd18;
	st.shared.u64 	[%r59+1232], %rd18;
	st.shared.u64 	[%r59+1240], %rd18;
	st.shared.u64 	[%r59+1248], %rd18;
	st.shared.u64 	[%r59+1256], %rd18;
	st.shared.u64 	[%r59+1264], %rd18;
	st.shared.u64 	[%r59+1272], %rd18;
	st.shared.u64 	[%r59+1280], %rd18;
	st.shared.u64 	[%r59+1288], %rd18;
	st.shared.u64 	[%r59+1296], %rd18;
	st.shared.u64 	[%r59+1304], %rd18;
	st.shared.u64 	[%r59+1312], %rd18;
	st.shared.u64 	[%r59+1320], %rd18;
	st.shared.u64 	[%r59+1328], %rd18;
	st.shared.u64 	[%r59+1336], %rd18;
	st.shared.u64 	[%r59+1344], %rd18;
	st.shared.u64 	[%r59+1352], %rd18;
	st.shared.u64 	[%r59+1360], %rd18;
	st.shared.u64 	[%r59+1368], %rd18;
	st.shared.u64 	[%r59+1376], %rd18;
	st.shared.u64 	[%r59+1384], %rd18;
	st.shared.u64 	[%r59+1392], %rd18;
	st.shared.u64 	[%r59+1400], %rd18;
	st.shared.u64 	[%r59+1408], %rd18;
	st.shared.u64 	[%r59+1416], %rd18;
	st.shared.u64 	[%r59+1424], %rd18;
	st.shared.u64 	[%r59+1432], %rd18;
	st.shared.u64 	[%r59+1440], %rd18;
	st.shared.u64 	[%r59+1448], %rd18;
	st.shared.u64 	[%r59+1456], %rd18;
	st.shared.u64 	[%r59+1464], %rd18;
	st.shared.u64 	[%r59+1472], %rd18;
	st.shared.u64 	[%r59+1480], %rd18;
	st.shared.u64 	[%r59+1488], %rd18;
	st.shared.u64 	[%r59+1496], %rd18;
	st.shared.u64 	[%r59+1504], %rd18;
	st.shared.u64 	[%r59+1512], %rd18;
	st.shared.u64 	[%r59+1520], %rd18;
	st.shared.u64 	[%r59+1528], %rd18;
	st.shared.u64 	[%r59+1536], %rd18;
	st.shared.u64 	[%r59+1544], %rd18;
	st.shared.u64 	[%r59+1552], %rd18;
	st.shared.u64 	[%r59+1560], %rd18;
	st.shared.u64 	[%r59+1568], %rd18;
	st.shared.u64 	[%r59+1576], %rd18;
	st.shared.u64 	[%r59+1584], %rd18;
	st.shared.u64 	[%r59+1592], %rd18;
	st.shared.u64 	[%r59+1600], %rd18;
	st.shared.u64 	[%r59+1608], %rd18;
	st.shared.u64 	[%r59+1616], %rd18;
	st.shared.u64 	[%r59+1624], %rd18;
	st.shared.u64 	[%r59+1632], %rd18;
	st.shared.u64 	[%r59+1640], %rd18;
	st.shared.u64 	[%r59+1648], %rd18;
	st.shared.u64 	[%r59+1656], %rd18;
	st.shared.u64 	[%r59+1664], %rd18;
	st.shared.u64 	[%r59+1672], %rd18;
	st.shared.u64 	[%r59+1680], %rd18;
	st.shared.u64 	[%r59+1688], %rd18;
	st.shared.u64 	[%r59+1696], %rd18;
	st.shared.u64 	[%r59+1704], %rd18;
	st.shared.u64 	[%r59+1712], %rd18;
	st.shared.u64 	[%r59+1720], %rd18;
	st.shared.u64 	[%r59+1728], %rd18;
	st.shared.u64 	[%r59+1736], %rd18;
	st.shared.u64 	[%r59+1744], %rd18;
	st.shared.u64 	[%r59+1752], %rd18;
	st.shared.u64 	[%r59+1760], %rd18;
	st.shared.u64 	[%r59+1768], %rd18;
	st.shared.u64 	[%r59+1776], %rd18;
	st.shared.u64 	[%r59+1784], %rd18;
	st.shared.u64 	[%r59+1792], %rd18;
	st.shared.u64 	[%r59+1800], %rd18;
	st.shared.u64 	[%r59+1808], %rd18;
	st.shared.u64 	[%r59+1816], %rd18;
	st.shared.u64 	[%r59+1824], %rd18;
	st.shared.u64 	[%r59+1832], %rd18;
	st.shared.u64 	[%r59+1840], %rd18;
	st.shared.u64 	[%r59+1848], %rd18;
	st.shared.u64 	[%r59+1856], %rd18;
	st.shared.u64 	[%r59+1864], %rd18;
	st.shared.u64 	[%r59+1872], %rd18;
	st.shared.u64 	[%r59+1880], %rd18;
	st.shared.u64 	[%r59+1888], %rd18;
	st.shared.u64 	[%r59+1896], %rd18;
	st.shared.u64 	[%r59+1904], %rd18;
	st.shared.u64 	[%r59+1912], %rd18;
	st.shared.u64 	[%r59+1920], %rd18;
	st.shared.u64 	[%r59+1928], %rd18;
	st.shared.u64 	[%r59+1936], %rd18;
	st.shared.u64 	[%r59+1944], %rd18;
	st.shared.u64 	[%r59+1952], %rd18;
	st.shared.u64 	[%r59+1960], %rd18;
	st.shared.u64 	[%r59+1968], %rd18;
	st.shared.u64 	[%r59+1976], %rd18;
	st.shared.u64 	[%r59+1984], %rd18;
	st.shared.u64 	[%r59+1992], %rd18;
	st.shared.u64 	[%r59+2000], %rd18;
	st.shared.u64 	[%r59+2008], %rd18;
	st.shared.u64 	[%r59+2016], %rd18;
	st.shared.u64 	[%r59+2024], %rd18;
	st.shared.u64 	[%r59+2032], %rd18;
	st.shared.u64 	[%r59+2040], %rd18;
	st.shared.u64 	[%r59+2048], %rd18;
	st.shared.u64 	[%r59+2056], %rd18;
	st.shared.u64 	[%r59+2064], %rd18;
	st.shared.u64 	[%r59+2072], %rd18;
	st.shared.u64 	[%r59+2080], %rd18;
	st.shared.u64 	[%r59+2088], %rd18;
	st.shared.u64 	[%r59+2096], %rd18;
	st.shared.u64 	[%r59+2104], %rd18;
	st.shared.u64 	[%r59+2112], %rd18;
	st.shared.u64 	[%r59+2120], %rd18;
	st.shared.u64 	[%r59+2128], %rd18;
	st.shared.u64 	[%r59+2136], %rd18;
	st.shared.u64 	[%r59+2144], %rd18;
	st.shared.u64 	[%r59+2152], %rd18;
	st.shared.u64 	[%r59+2160], %rd18;
	st.shared.u64 	[%r59+2168], %rd18;
	st.shared.u64 	[%r59+2176], %rd18;
	st.shared.u64 	[%r59+2184], %rd18;
	st.shared.u64 	[%r59+2192], %rd18;
	st.shared.u64 	[%r59+2200], %rd18;
	st.shared.u64 	[%r59+2208], %rd18;
	st.shared.u64 	[%r59+2216], %rd18;
	st.shared.u64 	[%r59+2224], %rd18;
	st.shared.u64 	[%r59+2232], %rd18;
	st.shared.u64 	[%r59+2240], %rd18;
	st.shared.u64 	[%r59+2248], %rd18;
	st.shared.u64 	[%r59+2256], %rd18;
	st.shared.u64 	[%r59+2264], %rd18;
	st.shared.u64 	[%r59+2272], %rd18;
	st.shared.u64 	[%r59+2280], %rd18;
	st.shared.u64 	[%r59+2288], %rd18;
	st.shared.u64 	[%r59+2296], %rd18;
	st.shared.u64 	[%r59+2304], %rd18;
	st.shared.u64 	[%r59+2312], %rd18;
	st.shared.u64 	[%r59+2320], %rd18;
	st.shared.u64 	[%r59+2328], %rd18;
	st.shared.u64 	[%r59+2336], %rd18;
	st.shared.u64 	[%r59+2344], %rd18;
	st.shared.u64 	[%r59+2352], %rd18;
	st.shared.u64 	[%r59+2360], %rd18;
	st.shared.u64 	[%r59+2368], %rd18;
	st.shared.u64 	[%r59+2376], %rd18;
	st.shared.u64 	[%r59+2384], %rd18;
	st.shared.u64 	[%r59+2392], %rd18;
	st.shared.u64 	[%r59+2400], %rd18;
	st.shared.u64 	[%r59+2408], %rd18;
	st.shared.u64 	[%r59+2416], %rd18;
	st.shared.u64 	[%r59+2424], %rd18;
	st.shared.u64 	[%r59+2432], %rd18;
	st.shared.u64 	[%r59+2440], %rd18;
	st.shared.u64 	[%r59+2448], %rd18;
	st.shared.u64 	[%r59+2456], %rd18;
	st.shared.u64 	[%r59+2464], %rd18;
	st.shared.u64 	[%r59+2472], %rd18;
	st.shared.u64 	[%r59+2480], %rd18;
	st.shared.u64 	[%r59+2488], %rd18;
	st.shared.u64 	[%r59+2496], %rd18;
	st.shared.u64 	[%r59+2504], %rd18;
	st.shared.u64 	[%r59+2512], %rd18;
	st.shared.u64 	[%r59+2520], %rd18;
	st.shared.u64 	[%r59+2528], %rd18;
	st.shared.u64 	[%r59+2536], %rd18;
	st.shared.u64 	[%r59+2544], %rd18;
	st.shared.u64 	[%r59+2552], %rd18;
	st.shared.u64 	[%r59+2560], %rd18;
	st.shared.u64 	[%r59+2568], %rd18;
	st.shared.u64 	[%r59+2576], %rd18;
	st.shared.u64 	[%r59+2584], %rd18;
	bra.uni 	$L__BB0_47;
$L__BB0_27:
	mad.lo.s32 	%r60, %r83, %r29, %r34;
	mul.lo.s32 	%r19, %r60, %r26;
	add.s32 	%r20, %r19, %r4;
	mul.wide.u32 	%rd19, %r20, 8;
	add.s64 	%rd4, %rd1, %rd19;
	ld.global.f64 	%fd25, [%rd4];
	mad.lo.s32 	%r21, %r18, 2592, %r38;
	mad.lo.s32 	%r22, %r1, 144, %r21;
	add.s32 	%r23, %r22, 144;
	shl.b32 	%r62, %r2, 3;
	add.s32 	%r24, %r23, %r62;
	st.shared.f64 	[%r24+8], %fd25;
	setp.eq.s32 	%p17, %r2, 15;
	@%p17 bra 	$L__BB0_32;
	setp.ne.s32 	%p18, %r2, 0;
	@%p18 bra 	$L__BB0_35;
	setp.eq.s32 	%p20, %r4, 0;
	mov.f64 	%fd48, 0d0000000000000000;
	@%p20 bra 	$L__BB0_31;
	add.s32 	%r63, %r20, -1;
	mul.wide.u32 	%rd20, %r63, 8;
	add.s64 	%rd21, %rd1, %rd20;
	ld.global.f64 	%fd48, [%rd21];
$L__BB0_31:
	st.shared.f64 	[%r23], %fd48;
	bra.uni 	$L__BB0_37;
$L__BB0_32:
	setp.eq.s32 	%p19, %r4, %r13;
	mov.f64 	%fd49, 0d0000000000000000;
	@%p19 bra 	$L__BB0_34;
	ld.global.f64 	%fd49, [%rd4+8];
$L__BB0_34:
	st.shared.f64 	[%r22+280], %fd49;
	bra.uni 	$L__BB0_37;
$L__BB0_35:
	setp.ne.s32 	%p21, %r4, %r13;
	@%p21 bra 	$L__BB0_37;
	mov.b64 	%rd22, 0;
	st.shared.u64 	[%r24+16], %rd22;
$L__BB0_37:
	setp.eq.s32 	%p22, %r1, 15;
	@%p22 bra 	$L__BB0_42;
	setp.ne.s32 	%p23, %r1, 0;
	@%p23 bra 	$L__BB0_45;
	setp.eq.s32 	%p25, %r34, 0;
	mov.f64 	%fd50, 0d0000000000000000;
	@%p25 bra 	$L__BB0_41;
	sub.s32 	%r66, %r19, %r26;
	add.s32 	%r67, %r66, %r4;
	mul.wide.u32 	%rd25, %r67, 8;
	add.s64 	%rd26, %rd1, %rd25;
	ld.global.f64 	%fd50, [%rd26];
$L__BB0_41:
	add.s32 	%r69, %r21, %r62;
	st.shared.f64 	[%r69+8], %fd50;
	bra.uni 	$L__BB0_47;
$L__BB0_42:
	setp.eq.s32 	%p24, %r34, %r14;
	mov.f64 	%fd51, 0d0000000000000000;
	@%p24 bra 	$L__BB0_44;
	add.s32 	%r64, %r20, %r26;
	mul.wide.u32 	%rd23, %r64, 8;
	add.s64 	%rd24, %rd1, %rd23;
	ld.global.f64 	%fd51, [%rd24];
$L__BB0_44:
	mad.lo.s32 	%r65, %r18, 2592, %r11;
	st.shared.f64 	[%r65+-136], %fd51;
	bra.uni 	$L__BB0_47;
$L__BB0_45:
	setp.ne.s32 	%p26, %r34, %r14;
	@%p26 bra 	$L__BB0_47;
	mov.b64 	%rd27, 0;
	st.shared.u64 	[%r24+152], %rd27;
$L__BB0_47:
	bar.sync 	0;
	cvt.u16.u32 	%rs6, %r16;
	and.b16  	%rs7, %rs6, 255;
	mul.lo.s16 	%rs8, %rs7, 171;
	shr.u16 	%rs9, %rs8, 9;
	mul.lo.s16 	%rs10, %rs9, 3;
	sub.s16 	%rs11, %rs6, %rs10;
	and.b16  	%rs12, %rs11, 255;
	mul.wide.u16 	%r70, %rs12, 2592;
	add.s32 	%r72, %r38, %r70;
	mad.lo.s32 	%r73, %r1, 144, %r72;
	shl.b32 	%r74, %r2, 3;
	add.s32 	%r75, %r73, %r74;
	ld.shared.f64 	%fd30, [%r75+152];
	ld.shared.f64 	%fd31, [%r75+160];
	ld.shared.f64 	%fd32, [%r75+144];
	add.f64 	%fd33, %fd31, %fd32;
	ld.shared.f64 	%fd34, [%r75+8];
	add.f64 	%fd35, %fd33, %fd34;
	ld.shared.f64 	%fd36, [%r75+296];
	add.f64 	%fd37, %fd35, %fd36;
	mad.lo.s32 	%r76, %r18, 2592, %r8;
	ld.shared.f64 	%fd38, [%r76+8];
	add.f64 	%fd39, %fd37, %fd38;
	add.s16 	%rs13, %rs6, -1;
	and.b16  	%rs14, %rs13, 255;
	mul.lo.s16 	%rs15, %rs14, 171;
	shr.u16 	%rs16, %rs15, 9;
	mul.lo.s16 	%rs17, %rs16, 3;
	sub.s16 	%rs18, %rs13, %rs17;
	and.b16  	%rs19, %rs18, 255;
	mul.wide.u16 	%r77, %rs19, 2592;
	add.s32 	%r78, %r8, %r77;
	ld.shared.f64 	%fd40, [%r78+8];
	add.f64 	%fd41, %fd39, %fd40;
	fma.rn.f64 	%fd42, %fd41, 0d3FB999999999999A, %fd30;
	add.s32 	%r79, %r83, -1;
	mad.lo.s32 	%r80, %r79, %r29, %r34;
	mad.lo.s32 	%r81, %r80, %r26, %r4;
	mul.wide.s32 	%rd28, %r81, 8;
	add.s64 	%rd29, %rd3, %rd28;
	st.global.f64 	[%rd29], %fd42;
	bar.sync 	0;
	setp.lt.u32 	%p27, %r16, 16;
	add.s32 	%r83, %r12, %r16;
	setp.le.s32 	%p28, %r83, %r28;
	and.pred  	%p29, %p27, %p28;
	@%p29 bra 	$L__BB0_25;
$L__BB0_48:
	ret;

}


// ===== COMPILED SASS (sm_100) =====

	.target	sm_100

	.elftype	@"ET_EXEC"


//--------------------- .note.nv.tkinfo           --------------------------
	.section	.note.nv.tkinfo,"",@"SHT_NOTE"
	.sectionflags	@"SHF_NOTE_NV_TKINFO"
	.tkinfo
        /*0018*/ 	.word	0x00000002
        /*0030*/ 	.string	""
        /*0030*/ 	.string	"ptxas"
        /*0030*/ 	.string	"Cuda compilation tools, release 13.0, V13.0.88"
        /*0030*/ 	.string	"Build cuda_13.0.r13.0/compiler.36424714_0"
        /*0030*/ 	.string	"-arch sm_100 -m 64 "



//--------------------- .note.nv.cuinfo           --------------------------
	.section	.note.nv.cuinfo,"",@"SHT_NOTE"
	.sectionflags	@"SHF_NOTE_NV_CUINFO"
        /*0018*/ 	.short	0x0002
        /*001a*/ 	.short	0x0064
        /*001c*/ 	.short	0x0082
	.zero		2


//--------------------- .nv.info                  --------------------------
	.section	.nv.info,"",@"SHT_CUDA_INFO"
	.align	4


	//----- nvinfo : EIATTR_REGCOUNT
	.align		4
        /*0000*/ 	.byte	0x04, 0x2f
        /*0002*/ 	.short	(.L_1 - .L_0)
	.align		4
.L_0:
        /*0004*/ 	.word	index@(_Z15stencil_7_pointiiiPdS_)
        /*0008*/ 	.word	0x00000020


	//----- nvinfo : EIATTR_FRAME_SIZE
	.align		4
.L_1:
        /*000c*/ 	.byte	0x04, 0x11
        /*000e*/ 	.short	(.L_3 - .L_2)
	.align		4
.L_2:
        /*0010*/ 	.word	index@(_Z15stencil_7_pointiiiPdS_)
        /*0014*/ 	.word	0x00000000


	//----- nvinfo : EIATTR_MIN_STACK_SIZE
	.align		4
.L_3:
        /*0018*/ 	.byte	0x04, 0x12
        /*001a*/ 	.short	(.L_5 - .L_4)
	.align		4
.L_4:
        /*001c*/ 	.word	index@(_Z15stencil_7_pointiiiPdS_)
        /*0020*/ 	.word	0x00000000
.L_5:


//--------------------- .nv.compat                --------------------------
	.section	.nv.compat,"",@"SHT_CUDA_COMPAT_INFO"
	.align	4
        /*0000*/ 	.byte	0x02, 0x09, 0x00, 0x00, 0x02, 0x02, 0x01, 0x00, 0x02, 0x05, 0x05, 0x00, 0x03, 0x07, 0x01, 0x01
        /*0010*/ 	.byte	0x02, 0x03, 0x00, 0x00, 0x02, 0x06, 0x01, 0x00, 0x04, 0x0b, 0x08, 0x00, 0x01, 0x00, 0x00, 0x00
        /*0020*/ 	.byte	0x00, 0x00, 0x00, 0x00


//--------------------- .nv.info._Z15stencil_7_pointiiiPdS_ --------------------------
	.section	.nv.info._Z15stencil_7_pointiiiPdS_,"",@"SHT_CUDA_INFO"
	.sectionflags	@""
	.align	4


	//----- nvinfo : EIATTR_CUDA_API_VERSION
	.align		4
        /*0000*/ 	.byte	0x04, 0x37
        /*0002*/ 	.short	(.L_7 - .L_6)
.L_6:
        /*0004*/ 	.word	0x00000082


	//----- nvinfo : EIATTR_KPARAM_INFO
	.align		4
.L_7:
        /*0008*/ 	.byte	0x04, 0x17
        /*000a*/ 	.short	(.L_9 - .L_8)
.L_8:
        /*000c*/ 	.word	0x00000000
        /*0010*/ 	.short	0x0004
        /*0012*/ 	.short	0x0018
        /*0014*/ 	.byte	0x00, 0xf5, 0x21, 0x00


	//----- nvinfo : EIATTR_KPARAM_INFO
	.align		4
.L_9:
        /*0018*/ 	.byte	0x04, 0x17
        /*001a*/ 	.short	(.L_11 - .L_10)
.L_10:
        /*001c*/ 	.word	0x00000000
        /*0020*/ 	.short	0x0003
        /*0022*/ 	.short	0x0010
        /*0024*/ 	.byte	0x00, 0xf5, 0x21, 0x00


	//----- nvinfo : EIATTR_KPARAM_INFO
	.align		4
.L_11:
        /*0028*/ 	.byte	0x04, 0x17
        /*002a*/ 	.short	(.L_13 - .L_12)
.L_12:
        /*002c*/ 	.word	0x00000000
        /*0030*/ 	.short	0x0002
        /*0032*/ 	.short	0x0008
        /*0034*/ 	.byte	0x00, 0xf0, 0x11, 0x00


	//----- nvinfo : EIATTR_KPARAM_INFO
	.align		4
.L_13:
        /*0038*/ 	.byte	0x04, 0x17
        /*003a*/ 	.short	(.L_15 - .L_14)
.L_14:
        /*003c*/ 	.word	0x00000000
        /*0040*/ 	.short	0x0001
        /*0042*/ 	.short	0x0004
        /*0044*/ 	.byte	0x00, 0xf0, 0x11, 0x00


	//----- nvinfo : EIATTR_KPARAM_INFO
	.align		4
.L_15:
        /*0048*/ 	.byte	0x04, 0x17
        /*004a*/ 	.short	(.L_17 - .L_16)
.L_16:
        /*004c*/ 	.word	0x00000000
        /*0050*/ 	.short	0x0000
        /*0052*/ 	.short	0x0000
        /*0054*/ 	.byte	0x00, 0xf0, 0x11, 0x00


	//----- nvinfo : EIATTR_SPARSE_MMA_MASK
	.align		4
.L_17:
        /*0058*/ 	.byte	0x03, 0x50
        /*005a*/ 	.short	0x0000


	//----- nvinfo : EIATTR_MAXREG_COUNT
	.align		4
        /*005c*/ 	.byte	0x03, 0x1b
        /*005e*/ 	.short	0x00ff


	//----- nvinfo : EIATTR_NUM_BARRIERS
	.align		4
        /*0060*/ 	.byte	0x02, 0x4c
        /*0062*/ 	.byte	0x01
	.zero		1


	//----- nvinfo : EIATTR_MERCURY_ISA_VERSION
	.align		4
        /*0064*/ 	.byte	0x03, 0x5f
        /*0066*/ 	.short	0x0101


	//----- nvinfo : EIATTR_VRC_CTA_INIT_COUNT
	.align		4
        /*0068*/ 	.byte	0x02, 0x4a
	.zero		1
	.zero		1


	//----- nvinfo : EIATTR_EXIT_INSTR_OFFSETS
	.align		4
        /*006c*/ 	.byte	0x04, 0x1c
        /*006e*/ 	.short	(.L_19 - .L_18)


	//   ....[0]....
.L_18:
        /*0070*/ 	.word	0x000000a0


	//   ....[1]....
        /*0074*/ 	.word	0x00000620


	//   ....[2]....
        /*0078*/ 	.word	0x00001920


	//----- nvinfo : EIATTR_CRS_STACK_SIZE
	.align		4
.L_19:
        /*007c*/ 	.byte	0x04, 0x1e
        /*007e*/ 	.short	(.L_21 - .L_20)
.L_20:
        /*0080*/ 	.word	0x00000000


	//----- nvinfo : EIATTR_CBANK_PARAM_SIZE
	.align		4
.L_21:
        /*0084*/ 	.byte	0x03, 0x19
        /*0086*/ 	.short	0x0020


	//----- nvinfo : EIATTR_PARAM_CBANK
	.align		4
        /*0088*/ 	.byte	0x04, 0x0a
        /*008a*/ 	.short	(.L_23 - .L_22)
	.align		4
.L_22:
        /*008c*/ 	.word	index@(.nv.constant0._Z15stencil_7_pointiiiPdS_)
        /*0090*/ 	.short	0x0380
        /*0092*/ 	.short	0x0020


	//----- nvinfo : EIATTR_SW_WAR
	.align		4
.L_23:
        /*0094*/ 	.byte	0x04, 0x36
        /*0096*/ 	.short	(.L_25 - .L_24)
.L_24:
        /*0098*/ 	.word	0x00000008
.L_25:


//--------------------- .nv.callgraph             --------------------------
	.section	.nv.callgraph,"",@"SHT_CUDA_CALLGRAPH"
	.align	4
	.sectionentsize	8
	.align		4
        /*0000*/ 	.word	0x00000000
	.align		4
        /*0004*/ 	.word	0xffffffff
	.align		4
        /*0008*/ 	.word	0x00000000
	.align		4
        /*000c*/ 	.word	0xfffffffe
	.align		4
        /*0010*/ 	.word	0x00000000
	.align		4
        /*0014*/ 	.word	0xfffffffd
	.align		4
        /*0018*/ 	.word	0x00000000
	.align		4
        /*001c*/ 	.word	0xfffffffc


//--------------------- .text._Z15stencil_7_pointiiiPdS_ --------------------------
	.section	.text._Z15stencil_7_pointiiiPdS_,"ax",@progbits
	.align	128
        .global         _Z15stencil_7_pointiiiPdS_
        .type           _Z15stencil_7_pointiiiPdS_,@function
        .size           _Z15stencil_7_pointiiiPdS_,(.L_x_35 - _Z15stencil_7_pointiiiPdS_)
        .other          _Z15stencil_7_pointiiiPdS_,@"STO_CUDA_ENTRY STV_DEFAULT"
_Z15stencil_7_pointiiiPdS_:
.text._Z15stencil_7_pointiiiPdS_:
[----:B------:R-:W-:Y:S01]  /*0000*/  LDC R1, c[0x0][0x37c] ;  /* 0x0000df00ff017b82 */ /* 0x000fe20000000800 */
[----:B------:R-:W0:Y:S07]  /*0010*/  S2R R23, SR_TID.Y ;  /* 0x0000000000177919 */ /* 0x000e2e0000002200 */
[----:B------:R-:W1:Y:S01]  /*0020*/  LDC.64 R4, c[0x0][0x380] ;  /* 0x0000e000ff047b82 */ /* 0x000e620000000a00 */
[----:B------:R-:W0:Y:S01]  /*0030*/  S2R R20, SR_CTAID.Y ;  /* 0x0000000000147919 */ /* 0x000e220000002600 */
[----:B------:R-:W2:Y:S01]  /*0040*/  S2R R22, SR_TID.X ;  /* 0x0000000000167919 */ /* 0x000ea20000002100 */
[----:B------:R-:W2:Y:S01]  /*0050*/  S2R R21, SR_CTAID.X ;  /* 0x0000000000157919 */ /* 0x000ea20000002500 */
[----:B0-----:R-:W-:-:S05]  /*0060*/  IMAD R20, R20, 0x10, R23 ;  /* 0x0000001014147824 */ /* 0x001fca00078e0217 */
[----:B-1----:R-:W-:Y:S01]  /*0070*/  ISETP.GE.AND P0, PT, R20, R5, PT ;  /* 0x000000051400720c */ /* 0x002fe20003f06270 */
[----:B--2---:R-:W-:-:S05]  /*0080*/  IMAD R21, R21, 0x10, R22 ;  /* 0x0000001015157824 */ /* 0x004fca00078e0216 */
[----:B------:R-:W-:-:S13]  /*0090*/  ISETP.GE.OR P0, PT, R21, R4, P0 ;  /* 0x000000041500720c */ /* 0x000fda0000706670 */
[----:B------:R-:W-:Y:S05]  /*00a0*/  @P0 EXIT ;  /* 0x000000000000094d */ /* 0x000fea0003800000 */
[----:B------:R-:W0:Y:S01]  /*00b0*/  S2R R0, SR_CTAID.Z ;  /* 0x0000000000007919 */ /* 0x000e220000002700 */
[----:B------:R-:W1:Y:S01]  /*00c0*/  LDC.64 R2, c[0x0][0x390] ;  /* 0x0000e400ff027b82 */ /* 0x000e620000000a00 */
[----:B------:R-:W2:Y:S01]  /*00d0*/  LDCU.64 UR4, c[0x0][0x358] ;  /* 0x00006b00ff0477ac */ /* 0x000ea20008000a00 */
[----:B------:R-:W-:Y:S02]  /*00e0*/  CS2R R12, SRZ ;  /* 0x00000000000c7805 */ /* 0x000fe4000001ff00 */
[C---:B0-----:R-:W-:Y:S01]  /*00f0*/  ISETP.NE.AND P0, PT, R0.reuse, RZ, PT ;  /* 0x000000ff0000720c */ /* 0x041fe20003f05270 */
[----:B------:R-:W-:-:S04]  /*0100*/  IMAD.SHL.U32 R0, R0, 0x10, RZ ;  /* 0x0000001000007824 */ /* 0x000fc800078e00ff */
[----:B------:R-:W-:-:S04]  /*0110*/  IMAD R15, R0, R5, R20 ;  /* 0x00000005000f7224 */ /* 0x000fc800078e0214 */
[----:B------:R-:W-:-:S04]  /*0120*/  IMAD R17, R15, R4, R21 ;  /* 0x000000040f117224 */ /* 0x000fc800078e0215 */
[----:B------:R-:W-:-:S04]  /*0130*/  @P0 VIADD R6, R0, 0xffffffff ;  /* 0xffffffff00060836 */ /* 0x000fc80000000000 */
[----:B------:R-:W-:-:S04]  /*0140*/  @P0 IMAD R6, R6, R5, R20 ;  /* 0x0000000506060224 */ /* 0x000fc800078e0214 */
[----:B------:R-:W-:Y:S02]  /*0150*/  @P0 IMAD R25, R6, R4, R21 ;  /* 0x0000000406190224 */ /* 0x000fe400078e0215 */
[----:B-1----:R-:W-:-:S04]  /*0160*/  IMAD.WIDE.U32 R6, R17, 0x8, R2 ;  /* 0x0000000811067825 */ /* 0x002fc800078e0002 */
[----:B------:R-:W-:Y:S01]  /*0170*/  @P0 IMAD.WIDE R24, R25, 0x8, R2 ;  /* 0x0000000819180825 */ /* 0x000fe200078e0202 */
[----:B--2---:R-:W2:Y:S04]  /*0180*/  LDG.E.64 R18, desc[UR4][R6.64] ;  /* 0x0000000406127981 */ /* 0x004ea8000c1e1b00 */
[----:B------:R-:W3:Y:S01]  /*0190*/  @P0 LDG.E.64 R12, desc[UR4][R24.64] ;  /* 0x00000004180c0981 */ /* 0x000ee2000c1e1b00 */
[----:B------:R-:W-:Y:S01]  /*01a0*/  MOV R11, 0x400 ;  /* 0x00000400000b7802 */ /* 0x000fe20000000f00 */
[----:B------:R-:W-:Y:S01]  /*01b0*/  BSSY.RECONVERGENT B0, `(.L_x_0) ;  /* 0x0000022000007945 */ /* 0x000fe20003800200 */
[----:B------:R-:W-:Y:S01]  /*01c0*/  ISETP.NE.AND P0, PT, R22, 0xf, PT ;  /* 0x0000000f1600780c */ /* 0x000fe20003f05270 */
[----:B------:R-:W0:Y:S02]  /*01d0*/  S2R R8, SR_CgaCtaId ;  /* 0x0000000000087919 */ /* 0x000e240000008800 */
[----:B0-----:R-:W-:Y:S01]  /*01e0*/  LEA R11, R8, R11, 0x18 ;  /* 0x0000000b080b7211 */ /* 0x001fe200078ec0ff */
[----:B------:R-:W-:-:S04]  /*01f0*/  VIADD R8, R4, 0xffffffff ;  /* 0xffffffff04087836 */ /* 0x000fc80000000000 */
[----:B------:R-:W-:-:S05]  /*0200*/  IMAD R27, R23, 0x90, R11 ;  /* 0x00000090171b7824 */ /* 0x000fca00078e020b */
[----:B------:R-:W-:-:S05]  /*0210*/  LEA R10, R22, R27, 0x3 ;  /* 0x0000001b160a7211 */ /* 0x000fca00078e18ff */
[----:B------:R-:W-:Y:S01]  /*0220*/  VIADD R9, R10, 0x90 ;  /* 0x000000900a097836 */ /* 0x000fe20000000000 */
[----:B--2---:R0:W-:Y:S04]  /*0230*/  STS.64 [R10+0xab8], R18 ;  /* 0x000ab8120a007388 */ /* 0x0041e80000000a00 */
[----:B---3--:R0:W-:Y:S01]  /*0240*/  STS.64 [R10+0x98], R12 ;  /* 0x0000980c0a007388 */ /* 0x0081e20000000a00 */
[----:B------:R-:W-:Y:S05]  /*0250*/  @!P0 BRA `(.L_x_1) ;  /* 0x0000000000408947 */ /* 0x000fea0003800000 */
[----:B------:R-:W-:-:S13]  /*0260*/  ISETP.NE.AND P0, PT, R22, RZ, PT ;  /* 0x000000ff1600720c */ /* 0x000fda0003f05270 */
[----:B------:R-:W-:Y:S05]  /*0270*/  @P0 BRA `(.L_x_2) ;  /* 0x0000000000280947 */ /* 0x000fea0003800000 */
[----:B------:R-:W-:Y:S01]  /*0280*/  ISETP.NE.AND P0, PT, R21, RZ, PT ;  /* 0x000000ff1500720c */ /* 0x000fe20003f05270 */
[----:B------:R-:W-:Y:S01]  /*0290*/  BSSY.RECONVERGENT B1, `(.L_x_3) ;  /* 0x0000006000017945 */ /* 0x000fe20003800200 */
[----:B------:R-:W-:-:S11]  /*02a0*/  CS2R R6, SRZ ;  /* 0x0000000000067805 */ /* 0x000fd6000001ff00 */
[----:B------:R-:W-:Y:S05]  /*02b0*/  @!P0 BRA `(.L_x_4) ;  /* 0x00000000000c8947 */ /* 0x000fea0003800000 */
[----:B------:R-:W-:-:S04]  /*02c0*/  VIADD R7, R17, 0xffffffff ;  /* 0xffffffff11077836 */ /* 0x000fc80000000000 */
[----:B------:R-:W-:-:S06]  /*02d0*/  IMAD.WIDE.U32 R6, R7, 0x8, R2 ;  /* 0x0000000807067825 */ /* 0x000fcc00078e0002 */
[----:B------:R-:W5:Y:S02]  /*02e0*/  LDG.E.64 R6, desc[UR4][R6.64] ;  /* 0x0000000406067981 */ /* 0x000f64000c1e1b00 */
.L_x_4:
[----:B------:R-:W-:Y:S05]  /*02f0*/  BSYNC.RECONVERGENT B1 ;  /* 0x0000000000017941 */ /* 0x000fea0003800200 */
.L_x_3:
[----:B-----5:R1:W-:Y:S01]  /*0300*/  STS.64 [R27+0xab0], R6 ;  /* 0x000ab0061b007388 */ /* 0x0203e20000000a00 */
[----:B------:R-:W-:Y:S05]  /*0310*/  BRA `(.L_x_5) ;  /* 0x00000000002c7947 */ /* 0x000fea0003800000 */
.L_x_2:
[----:B------:R-:W-:-:S13]  /*0320*/  ISETP.NE.AND P0, PT, R21, R8, PT ;  /* 0x000000081500720c */ /* 0x000fda0003f05270 */
[----:B------:R-:W-:Y:S05]  /*0330*/  @P0 BRA `(.L_x_5) ;  /* 0x0000000000240947 */ /* 0x000fea0003800000 */
[----:B------:R2:W-:Y:S01]  /*0340*/  STS.64 [R10+0xac0], RZ ;  /* 0x000ac0ff0a007388 */ /* 0x0005e20000000a00 */
[----:B------:R-:W-:Y:S05]  /*0350*/  BRA `(.L_x_5) ;  /* 0x00000000001c7947 */ /* 0x000fea0003800000 */
.L_x_1:
[----:B------:R-:W-:Y:S01]  /*0360*/  ISETP.NE.AND P0, PT, R21, R8, PT ;  /* 0x000000081500720c */ /* 0x000fe20003f05270 */
[----:B------:R-:W-:Y:S01]  /*0370*/  BSSY.RECONVERGENT B1, `(.L_x_6) ;  /* 0x0000004000017945 */ /* 0x000fe20003800200 */
[----:B0-----:R-:W-:-:S11]  /*0380*/  CS2R R12, SRZ ;  /* 0x00000000000c7805 */ /* 0x001fd6000001ff00 */
[----:B------:R-:W-:Y:S05]  /*0390*/  @!P0 BRA `(.L_x_7) ;  /* 0x0000000000048947 */ /* 0x000fea0003800000 */
[----:B------:R0:W5:Y:S02]  /*03a0*/  LDG.E.64 R12, desc[UR4][R6.64+0x8] ;  /* 0x00000804060c7981 */ /* 0x000164000c1e1b00 */
.L_x_7:
[----:B------:R-:W-:Y:S05]  /*03b0*/  BSYNC.RECONVERGENT B1 ;  /* 0x0000000000017941 */ /* 0x000fea0003800200 */
.L_x_6:
[----:B-----5:R3:W-:Y:S02]  /*03c0*/  STS.64 [R27+0xb38], R12 ;  /* 0x000b380c1b007388 */ /* 0x0207e40000000a00 */
.L_x_5:
[----:B------:R-:W-:Y:S05]  /*03d0*/  BSYNC.RECONVERGENT B0 ;  /* 0x0000000000007941 */ /* 0x000fea0003800200 */
.L_x_0:
[----:B------:R-:W-:Y:S01]  /*03e0*/  ISETP.NE.AND P0, PT, R23, 0xf, PT ;  /* 0x0000000f1700780c */ /* 0x000fe20003f05270 */
[----:B------:R-:W-:Y:S01]  /*03f0*/  BSSY.RECONVERGENT B0, `(.L_x_8) ;  /* 0x000001f000007945 */ /* 0x000fe20003800200 */
[----:B0-----:R-:W-:Y:S01]  /*0400*/  LEA R19, R22, R11, 0x3 ;  /* 0x0000000b16137211 */ /* 0x001fe200078e18ff */
[----:B-1----:R-:W-:-:S04]  /*0410*/  VIADD R6, R5, 0xffffffff ;  /* 0xffffffff05067836 */ /* 0x002fc80000000000 */
[----:B------:R-:W-:-:S06]  /*0420*/  VIADD R7, R19, 0xa20 ;  /* 0x00000a2013077836 */ /* 0x000fcc0000000000 */
[----:B------:R-:W-:Y:S05]  /*0430*/  @!P0 BRA `(.L_x_9) ;  /* 0x0000000000448947 */ /* 0x000fea0003800000 */
[----:B------:R-:W-:-:S13]  /*0440*/  ISETP.NE.AND P0, PT, R23, RZ, PT ;  /* 0x000000ff1700720c */ /* 0x000fda0003f05270 */
[----:B------:R-:W-:Y:S05]  /*0450*/  @P0 BRA `(.L_x_10) ;  /* 0x00000000002c0947 */ /* 0x000fea0003800000 */
[----:B------:R-:W-:Y:S01]  /*0460*/  ISETP.NE.AND P0, PT, R20, RZ, PT ;  /* 0x000000ff1400720c */ /* 0x000fe20003f05270 */
[----:B------:R-:W-:Y:S01]  /*0470*/  BSSY.RECONVERGENT B1, `(.L_x_11) ;  /* 0x0000007000017945 */ /* 0x000fe20003800200 */
[----:B---3--:R-:W-:-:S11]  /*0480*/  CS2R R12, SRZ ;  /* 0x00000000000c7805 */ /* 0x008fd6000001ff00 */
[----:B------:R-:W-:Y:S05]  /*0490*/  @!P0 BRA `(.L_x_12) ;  /* 0x0000000000108947 */ /* 0x000fea0003800000 */
[----:B------:R-:W-:-:S04]  /*04a0*/  IMAD R4, R15, R4, -R4 ;  /* 0x000000040f047224 */ /* 0x000fc800078e0a04 */
[----:B------:R-:W-:-:S04]  /*04b0*/  IMAD.IADD R5, R21, 0x1, R4 ;  /* 0x0000000115057824 */ /* 0x000fc800078e0204 */
[----:B------:R-:W-:-:S05]  /*04c0*/  IMAD.WIDE.U32 R2, R5, 0x8, R2 ;  /* 0x0000000805027825 */ /* 0x000fca00078e0002 */
[----:B------:R0:W5:Y:S02]  /*04d0*/  LDG.E.64 R12, desc[UR4][R2.64] ;  /* 0x00000004020c7981 */ /* 0x000164000c1e1b00 */
.L_x_12:
[----:B------:R-:W-:Y:S05]  /*04e0*/  BSYNC.RECONVERGENT B1 ;  /* 0x0000000000017941 */ /* 0x000fea0003800200 */
.L_x_11:
[----:B-----5:R3:W-:Y:S01]  /*04f0*/  STS.64 [R19+0xa28], R12 ;  /* 0x000a280c13007388 */ /* 0x0207e20000000a00 */
[----:B------:R-:W-:Y:S05]  /*0500*/  BRA `(.L_x_13) ;  /* 0x0000000000347947 */ /* 0x000fea0003800000 */
.L_x_10:
[----:B------:R-:W-:-:S13]  /*0510*/  ISETP.NE.AND P0, PT, R23, R6, PT ;  /* 0x000000061700720c */ /* 0x000fda0003f05270 */
[----:B------:R-:W-:Y:S05]  /*0520*/  @P0 BRA `(.L_x_13) ;  /* 0x00000000002c0947 */ /* 0x000fea0003800000 */
[----:B------:R4:W-:Y:S01]  /*0530*/  STS.64 [R10+0xb48], RZ ;  /* 0x000b48ff0a007388 */ /* 0x0009e20000000a00 */
[----:B------:R-:W-:Y:S05]  /*0540*/  BRA `(.L_x_13) ;  /* 0x0000000000247947 */ /* 0x000fea0003800000 */
.L_x_9:
[----:B------:R-:W-:Y:S01]  /*0550*/  ISETP.NE.AND P0, PT, R20, R6, PT ;  /* 0x000000061400720c */ /* 0x000fe20003f05270 */
[----:B------:R-:W-:Y:S01]  /*0560*/  BSSY.RECONVERGENT B1, `(.L_x_14) ;  /* 0x0000006000017945 */ /* 0x000fe20003800200 */
[----:B---3--:R-:W-:-:S11]  /*0570*/  CS2R R12, SRZ ;  /* 0x00000000000c7805 */ /* 0x008fd6000001ff00 */
[----:B------:R-:W-:Y:S05]  /*0580*/  @!P0 BRA `(.L_x_15) ;  /* 0x00000000000c8947 */ /* 0x000fea0003800000 */
[----:B------:R-:W-:-:S05]  /*0590*/  IADD3 R17, PT, PT, R17, R4, RZ ;  /* 0x0000000411117210 */ /* 0x000fca0007ffe0ff */
[----:B------:R-:W-:-:S05]  /*05a0*/  IMAD.WIDE.U32 R2, R17, 0x8, R2 ;  /* 0x0000000811027825 */ /* 0x000fca00078e0002 */
[----:B------:R0:W5:Y:S02]  /*05b0*/  LDG.E.64 R12, desc[UR4][R2.64] ;  /* 0x00000004020c7981 */ /* 0x000164000c1e1b00 */
.L_x_15:
[----:B------:R-:W-:Y:S05]  /*05c0*/  BSYNC.RECONVERGENT B1 ;  /* 0x0000000000017941 */ /* 0x000fea0003800200 */
.L_x_14:
[----:B-----5:R1:W-:Y:S02]  /*05d0*/  STS.64 [R19+0x13b8], R12 ;  /* 0x0013b80c13007388 */ /* 0x0203e40000000a00 */
.L_x_13:
[----:B------:R-:W-:Y:S05]  /*05e0*/  BSYNC.RECONVERGENT B0 ;  /* 0x0000000000007941 */ /* 0x000fea0003800200 */
.L_x_8:
[----:B------:R-:W5:Y:S01]  /*05f0*/  LDCU UR6, c[0x0][0x388] ;  /* 0x00007100ff0677ac */ /* 0x000f620008000800 */
[----:B------:R-:W-:Y:S01]  /*0600*/  BAR.SYNC.DEFER_BLOCKING 0x0 ;  /* 0x0000000000007b1d */ /* 0x000fe20000010000 */
[----:B-----5:R-:W-:-:S13]  /*0610*/  ISETP.GE.AND P0, PT, R0, UR6, PT ;  /* 0x0000000600007c0c */ /* 0x020fda000bf06270 */
[----:B------:R-:W-:Y:S05]  /*0620*/  @P0 EXIT ;  /* 0x000000000000094d */ /* 0x000fea0003800000 */
[----:B------:R-:W-:Y:S01]  /*0630*/  VIADD R5, R0, 0x1 ;  /* 0x0000000100057836 */ /* 0x000fe20000000000 */
[----:B------:R-:W1:Y:S01]  /*0640*/  LDCU UR8, c[0x0][0x388] ;  /* 0x00007100ff0877ac */ /* 0x000e620008000800 */
[----:B0-----:R-:W-:Y:S02]  /*0650*/  IMAD.MOV.U32 R3, RZ, RZ, 0x1 ;  /* 0x00000001ff037424 */ /* 0x001fe400078e00ff */
[----:B------:R-:W-:Y:S01]  /*0660*/  IMAD.MOV.U32 R4, RZ, RZ, R5 ;  /* 0x000000ffff047224 */ /* 0x000fe200078e0005 */
[----:B------:R-:W0:Y:S06]  /*0670*/  LDCU.64 UR10, c[0x0][0x380] ;  /* 0x00007000ff0a77ac */ /* 0x000e2c0008000a00 */
.L_x_33:
[----:B------:R-:W-:Y:S01]  /*0680*/  MOV R2, R3 ;  /* 0x0000000300027202 */ /* 0x000fe20000000f00 */
[----:B------:R-:W-:Y:S01]  /*0690*/  VIADD R3, R3, 0x1 ;  /* 0x0000000103037836 */ /* 0x000fe20000000000 */
[----:B-1----:R-:W-:-:S04]  /*06a0*/  ISETP.GE.AND P0, PT, R4, UR8, PT ;  /* 0x0000000804007c0c */ /* 0x002fc8000bf06270 */
[----:B------:R-:W-:-:S05]  /*06b0*/  PRMT R0, R3, 0x9910, RZ ;  /* 0x0000991003007816 */ /* 0x000fca00000000ff */
[----:B------:R-:W-:-:S05]  /*06c0*/  IMAD R0, R0, 0xab, RZ ;  /* 0x000000ab00007824 */ /* 0x000fca00078e02ff */
[----:B------:R-:W-:-:S04]  /*06d0*/  LOP3.LUT R0, R0, 0xffff, RZ, 0xc0, !PT ;  /* 0x0000ffff00007812 */ /* 0x000fc800078ec0ff */
[----:B------:R-:W-:-:S04]  /*06e0*/  SHF.R.U32.HI R0, RZ, 0x9, R0 ;  /* 0x00000009ff007819 */ /* 0x000fc80000011600 */
[----:B------:R-:W-:-:S05]  /*06f0*/  PRMT R0, R0, 0x9910, RZ ;  /* 0x0000991000007816 */ /* 0x000fca00000000ff */
[----:B------:R-:W-:-:S04]  /*0700*/  IMAD R0, R0, 0x3, RZ ;  /* 0x0000000300007824 */ /* 0x000fc800078e02ff */
[----:B------:R-:W-:-:S05]  /*0710*/  IMAD.MOV R0, RZ, RZ, -R0 ;  /* 0x000000ffff007224 */ /* 0x000fca00078e0a00 */
[----:B------:R-:W-:-:S05]  /*0720*/  PRMT R0, R0, 0x7710, RZ ;  /* 0x0000771000007816 */ /* 0x000fca00000000ff */
[----:B------:R-:W-:-:S05]  /*0730*/  IMAD.IADD R0, R3, 0x1, R0 ;  /* 0x0000000103007824 */ /* 0x000fca00078e0200 */
[----:B------:R-:W-:Y:S01]  /*0740*/  LOP3.LUT R0, R0, 0xff, RZ, 0xc0, !PT ;  /* 0x000000ff00007812 */ /* 0x000fe200078ec0ff */
[----:B0-----:R-:W-:Y:S06]  /*0750*/  @!P0 BRA `(.L_x_16) ;  /* 0x0000000800908947 */ /* 0x001fec0003800000 */
[----:B---3--:R-:W-:-:S05]  /*0760*/  IMAD R12, R0, 0xa20, R11 ;  /* 0x00000a20000c7824 */ /* 0x008fca00078e020b */
[----:B------:R1:W-:Y:S04]  /*0770*/  STS.128 [R12], RZ ;  /* 0x000000ff0c007388 */ /* 0x0003e80000000c00 */
[----:B------:R1:W-:Y:S04]  /*0780*/  STS.128 [R12+0x10], RZ ;  /* 0x000010ff0c007388 */ /* 0x0003e80000000c00 */
        /* <DEDUP_REMOVED lines=159> */
[----:B------:R1:W-:Y:S01]  /*1180*/  STS.128 [R12+0xa10], RZ ;  /* 0x000a10ff0c007388 */ /* 0x0003e20000000c00 */
[----:B------:R-:W-:Y:S05]  /*1190*/  BRA `(.L_x_17) ;  /* 0x0000000400147947 */ /* 0x000fea0003800000 */
.L_x_16:
[----:B---3--:R-:W1:Y:S08]  /*11a0*/  LDC.64 R12, c[0x0][0x380] ;  /* 0x0000e000ff0c7b82 */ /* 0x008e700000000a00 */
[----:B------:R-:W3:Y:S01]  /*11b0*/  LDC.64 R14, c[0x0][0x390] ;  /* 0x0000e400ff0e7b82 */ /* 0x000ee20000000a00 */
[----:B-1----:R-:W-:-:S04]  /*11c0*/  IMAD R13, R4, R13, R20 ;  /* 0x0000000d040d7224 */ /* 0x002fc800078e0214 */
[----:B------:R-:W-:-:S04]  /*11d0*/  IMAD R25, R13, R12, R21 ;  /* 0x0000000c0d197224 */ /* 0x000fc800078e0215 */
[----:B---3--:R-:W-:-:S05]  /*11e0*/  IMAD.WIDE.U32 R16, R25, 0x8, R14 ;  /* 0x0000000819107825 */ /* 0x008fca00078e000e */
[----:B------:R-:W3:Y:S01]  /*11f0*/  LDG.E.64 R18, desc[UR4][R16.64] ;  /* 0x0000000410127981 */ /* 0x000ee2000c1e1b00 */
[----:B------:R-:W-:Y:S01]  /*1200*/  IMAD R24, R0, 0xa20, R11 ;  /* 0x00000a2000187824 */ /* 0x000fe200078e020b */
[----:B------:R-:W-:Y:S01]  /*1210*/  ISETP.NE.AND P0, PT, R22, 0xf, PT ;  /* 0x0000000f1600780c */ /* 0x000fe20003f05270 */
[----:B------:R-:W-:Y:S02]  /*1220*/  BSSY.RECONVERGENT B0, `(.L_x_18) ;  /* 0x000001c000007945 */ /* 0x000fe40003800200 */
[----:B------:R-:W-:-:S05]  /*1230*/  IMAD R27, R23, 0x90, R24 ;  /* 0x00000090171b7824 */ /* 0x000fca00078e0218 */
[----:B------:R-:W-:-:S05]  /*1240*/  LEA R29, R22, R27, 0x3 ;  /* 0x0000001b161d7211 */ /* 0x000fca00078e18ff */
        /* <DEDUP_REMOVED lines=11> */
.L_x_22:
[----:B0-----:R-:W-:Y:S05]  /*1300*/  BSYNC.RECONVERGENT B1 ;  /* 0x0000000000017941 */ /* 0x001fea0003800200 */
.L_x_21:
[----:B-----5:R0:W-:Y:S01]  /*1310*/  STS.64 [R27+0x90], R16 ;  /* 0x000090101b007388 */ /* 0x0201e20000000a00 */
[----:B------:R-:W-:Y:S05]  /*1320*/  BRA `(.L_x_23) ;  /* 0x00000000002c7947 */ /* 0x000fea0003800000 */
.L_x_20:
[----:B------:R-:W-:-:S13]  /*1330*/  ISETP.NE.AND P0, PT, R21, R8, PT ;  /* 0x000000081500720c */ /* 0x000fda0003f05270 */
[----:B------:R-:W-:Y:S05]  /*1340*/  @P0 BRA `(.L_x_23) ;  /* 0x0000000000240947 */ /* 0x000fea0003800000 */
[----:B------:R3:W-:Y:S01]  /*1350*/  STS.64 [R29+0xa0], RZ ;  /* 0x0000a0ff1d007388 */ /* 0x0007e20000000a00 */
[----:B------:R-:W-:Y:S05]  /*1360*/  BRA `(.L_x_23) ;  /* 0x00000000001c7947 */ /* 0x000fea0003800000 */
.L_x_19:
[----:B------:R-:W-:Y:S01]  /*1370*/  ISETP.NE.AND P0, PT, R21, R8, PT ;  /* 0x000000081500720c */ /* 0x000fe20003f05270 */
[----:B------:R-:W-:Y:S01]  /*1380*/  BSSY.RECONVERGENT B1, `(.L_x_24) ;  /* 0x0000004000017945 */ /* 0x000fe20003800200 */
[----:B-1----:R-:W-:-:S11]  /*1390*/  CS2R R18, SRZ ;  /* 0x0000000000127805 */ /* 0x002fd6000001ff00 */
[----:B------:R-:W-:Y:S05]  /*13a0*/  @!P0 BRA `(.L_x_25) ;  /* 0x0000000000048947 */ /* 0x000fea0003800000 */
[----:B------:R1:W5:Y:S02]  /*13b0*/  LDG.E.64 R18, desc[UR4][R16.64+0x8] ;  /* 0x0000080410127981 */ /* 0x000364000c1e1b00 */
.L_x_25:
[----:B0-----:R-:W-:Y:S05]  /*13c0*/  BSYNC.RECONVERGENT B1 ;  /* 0x0000000000017941 */ /* 0x001fea0003800200 */
.L_x_24:
[----:B-----5:R0:W-:Y:S02]  /*13d0*/  STS.64 [R27+0x118], R18 ;  /* 0x000118121b007388 */ /* 0x0201e40000000a00 */
.L_x_23:
[----:B0-----:R-:W-:Y:S05]  /*13e0*/  BSYNC.RECONVERGENT B0 ;  /* 0x0000000000007941 */ /* 0x001fea0003800200 */
.L_x_18:
[----:B------:R-:W-:Y:S01]  /*13f0*/  ISETP.NE.AND P0, PT, R23, 0xf, PT ;  /* 0x0000000f1700780c */ /* 0x000fe20003f05270 */
[----:B------:R-:W-:-:S12]  /*1400*/  BSSY.RECONVERGENT B0, `(.L_x_17) ;  /* 0x000001e000007945 */ /* 0x000fd80003800200 */
[----:B------:R-:W-:Y:S05]  /*1410*/  @!P0 BRA `(.L_x_26) ;  /* 0x0000000000488947 */ /* 0x000fea0003800000 */
[----:B------:R-:W-:-:S13]  /*1420*/  ISETP.NE.AND P0, PT, R23, RZ, PT ;  /* 0x000000ff1700720c */ /* 0x000fda0003f05270 */
[----:B------:R-:W-:Y:S05]  /*1430*/  @P0 BRA `(.L_x_27) ;  /* 0x0000000000300947 */ /* 0x000fea0003800000 */
[----:B------:R-:W-:Y:S01]  /*1440*/  ISETP.NE.AND P0, PT, R20, RZ, PT ;  /* 0x000000ff1400720c */ /* 0x000fe20003f05270 */
[----:B------:R-:W-:Y:S01]  /*1450*/  BSSY.RECONVERGENT B1, `(.L_x_28) ;  /* 0x0000008000017945 */ /* 0x000fe20003800200 */
[----:B-1----:R-:W-:Y:S01]  /*1460*/  IMAD R19, R22, 0x8, R24 ;  /* 0x0000000816137824 */ /* 0x002fe200078e0218 */
[----:B------:R-:W-:-:S10]  /*1470*/  CS2R R16, SRZ ;  /* 0x0000000000107805 */ /* 0x000fd4000001ff00 */
[----:B------:R-:W-:Y:S05]  /*1480*/  @!P0 BRA `(.L_x_29) ;  /* 0x0000000000108947 */ /* 0x000fea0003800000 */
[----:B------:R-:W-:-:S04]  /*1490*/  IMAD R12, R13, R12, -R12 ;  /* 0x0000000c0d0c7224 */ /* 0x000fc800078e0a0c */
[----:B------:R-:W-:-:S04]  /*14a0*/  IMAD.IADD R13, R21, 0x1, R12 ;  /* 0x00000001150d7824 */ /* 0x000fc800078e020c */
[----:B------:R-:W-:-:S05]  /*14b0*/  IMAD.WIDE.U32 R14, R13, 0x8, R14 ;  /* 0x000000080d0e7825 */ /* 0x000fca00078e000e */
[----:B------:R0:W5:Y:S02]  /*14c0*/  LDG.E.64 R16, desc[UR4][R14.64] ;  /* 0x000000040e107981 */ /* 0x000164000c1e1b00 */
.L_x_29:
[----:B------:R-:W-:Y:S05]  /*14d0*/  BSYNC.RECONVERGENT B1 ;  /* 0x0000000000017941 */ /* 0x000fea0003800200 */
.L_x_28:
[----:B-----5:R1:W-:Y:S01]  /*14e0*/  STS.64 [R19+0x8], R16 ;  /* 0x0000081013007388 */ /* 0x0203e20000000a00 */
[----:B------:R-:W-:Y:S05]  /*14f0*/  BRA `(.L_x_30) ;  /* 0x0000000000387947 */ /* 0x000fea0003800000 */
.L_x_27:
[----:B------:R-:W-:-:S13]  /*1500*/  ISETP.NE.AND P0, PT, R20, R6, PT ;  /* 0x000000061400720c */ /* 0x000fda0003f05270 */
[----:B------:R-:W-:Y:S05]  /*1510*/  @P0 BRA `(.L_x_30) ;  /* 0x0000000000300947 */ /* 0x000fea0003800000 */
[----:B------:R0:W-:Y:S01]  /*1520*/  STS.64 [R29+0x128], RZ ;  /* 0x000128ff1d007388 */ /* 0x0001e20000000a00 */
[----:B------:R-:W-:Y:S05]  /*1530*/  BRA `(.L_x_30) ;  /* 0x0000000000287947 */ /* 0x000fea0003800000 */
.L_x_26:
[----:B------:R-:W-:Y:S01]  /*1540*/  ISETP.NE.AND P0, PT, R20, R6, PT ;  /* 0x000000061400720c */ /* 0x000fe20003f05270 */
[----:B------:R-:W-:Y:S01]  /*1550*/  BSSY.RECONVERGENT B1, `(.L_x_31) ;  /* 0x0000007000017945 */ /* 0x000fe20003800200 */
[----:B------:R-:W-:Y:S01]  /*1560*/  IMAD R13, R0, 0xa20, R7 ;  /* 0x00000a20000d7824 */ /* 0x000fe200078e0207 */
[----:B-1----:R-:W-:-:S10]  /*1570*/  CS2R R16, SRZ ;  /* 0x0000000000107805 */ /* 0x002fd4000001ff00 */
[----:B------:R-:W-:Y:S05]  /*1580*/  @!P0 BRA `(.L_x_32) ;  /* 0x00000000000c8947 */ /* 0x000fea0003800000 */
[----:B------:R-:W-:-:S05]  /*1590*/  IADD3 R25, PT, PT, R25, R12, RZ ;  /* 0x0000000c19197210 */ /* 0x000fca0007ffe0ff */
[----:B------:R-:W-:-:S05]  /*15a0*/  IMAD.WIDE.U32 R14, R25, 0x8, R14 ;  /* 0x00000008190e7825 */ /* 0x000fca00078e000e */
[----:B------:R0:W5:Y:S02]  /*15b0*/  LDG.E.64 R16, desc[UR4][R14.64] ;  /* 0x000000040e107981 */ /* 0x000164000c1e1b00 */
.L_x_32:
[----:B------:R-:W-:Y:S05]  /*15c0*/  BSYNC.RECONVERGENT B1 ;  /* 0x0000000000017941 */ /* 0x000fea0003800200 */
.L_x_31:
[----:B-----5:R1:W-:Y:S02]  /*15d0*/  STS.64 [R13+-0x88], R16 ;  /* 0xffff78100d007388 */ /* 0x0203e40000000a00 */
.L_x_30:
[----:B------:R-:W-:Y:S05]  /*15e0*/  BSYNC.RECONVERGENT B0 ;  /* 0x0000000000007941 */ /* 0x000fea0003800200 */
.L_x_17:
[----:B-1----:R-:W-:Y:S01]  /*15f0*/  LOP3.LUT R12, R2, 0xff, RZ, 0xc0, !PT ;  /* 0x000000ff020c7812 */ /* 0x002fe200078ec0ff */
[----:B------:R-:W-:Y:S01]  /*1600*/  BAR.SYNC.DEFER_BLOCKING 0x0 ;  /* 0x0000000000007b1d */ /* 0x000fe20000010000 */
[----:B------:R-:W-:Y:S01]  /*1610*/  IMAD R18, R0, 0xa20, R9 ;  /* 0x00000a2000127824 */ /* 0x000fe200078e0209 */
[----:B------:R-:W-:Y:S02]  /*1620*/  ISETP.LT.U32.AND P1, PT, R2, 0x10, PT ;  /* 0x000000100200780c */ /* 0x000fe40003f21070 */
[----:B------:R-:W-:Y:S02]  /*1630*/  IMAD R12, R12, 0xab, RZ ;  /* 0x000000ab0c0c7824 */ /* 0x000fe400078e02ff */
[----:B------:R-:W-:Y:S01]  /*1640*/  UMOV UR6, 0x9999999a ;  /* 0x9999999a00067882 */ /* 0x000fe20000000000 */
[----:B------:R-:W-:Y:S02]  /*1650*/  UMOV UR7, 0x3fb99999 ;  /* 0x3fb9999900077882 */ /* 0x000fe40000000000 */
[----:B------:R-:W-:-:S04]  /*1660*/  SHF.R.U32.HI R12, RZ, 0x9, R12 ;  /* 0x00000009ff0c7819 */ /* 0x000fc8000001160c */
[----:B------:R-:W-:-:S05]  /*1670*/  PRMT R12, R12, 0x9910, RZ ;  /* 0x000099100c0c7816 */ /* 0x000fca00000000ff */
[----:B------:R-:W-:-:S04]  /*1680*/  IMAD R12, R12, 0x3, RZ ;  /* 0x000000030c0c7824 */ /* 0x000fc800078e02ff */
[----:B------:R-:W-:-:S05]  /*1690*/  IMAD.MOV R12, RZ, RZ, -R12 ;  /* 0x000000ffff0c7224 */ /* 0x000fca00078e0a0c */
[----:B------:R-:W-:-:S05]  /*16a0*/  PRMT R13, R12, 0x7710, RZ ;  /* 0x000077100c0d7816 */ /* 0x000fca00000000ff */
[----:B------:R-:W-:-:S05]  /*16b0*/  IMAD.IADD R12, R13, 0x1, R2 ;  /* 0x000000010d0c7824 */ /* 0x000fca00078e0202 */
[----:B------:R-:W-:-:S05]  /*16c0*/  LOP3.LUT R12, R12, 0xff, RZ, 0xc0, !PT ;  /* 0x000000ff0c0c7812 */ /* 0x000fca00078ec0ff */
[----:B------:R-:W-:-:S04]  /*16d0*/  IMAD R12, R12, 0xa20, R11 ;  /* 0x00000a200c0c7824 */ /* 0x000fc800078e020b */
[----:B------:R-:W-:Y:S02]  /*16e0*/  IMAD R13, R23, 0x90, R12 ;  /* 0x00000090170d7824 */ /* 0x000fe400078e020c */
[----:B------:R-:W-:-:S03]  /*16f0*/  VIADD R12, R2, 0xffffffff ;  /* 0xffffffff020c7836 */ /* 0x000fc60000000000 */
[----:B------:R-:W-:Y:S02]  /*1700*/  LEA R26, R22, R13, 0x3 ;  /* 0x0000000d161a7211 */ /* 0x000fe400078e18ff */
[----:B------:R-:W-:-:S03]  /*1710*/  LOP3.LUT R13, R12, 0xff, RZ, 0xc0, !PT ;  /* 0x000000ff0c0d7812 */ /* 0x000fc600078ec0ff */
[----:B------:R-:W-:Y:S02]  /*1720*/  LDS.64 R16, [R26+0xa0] ;  /* 0x0000a0001a107984 */ /* 0x000fe40000000a00 */
[----:B------:R-:W-:Y:S02]  /*1730*/  IMAD R13, R13, 0xab, RZ ;  /* 0x000000ab0d0d7824 */ /* 0x000fe400078e02ff */
[----:B------:R-:W1:Y:S03]  /*1740*/  LDS.64 R24, [R26+0x90] ;  /* 0x000090001a187984 */ /* 0x000e660000000a00 */
[----:B------:R-:W-:Y:S01]  /*1750*/  SHF.R.U32.HI R13, RZ, 0x9, R13 ;  /* 0x00000009ff0d7819 */ /* 0x000fe2000001160d */
[----:B0-----:R-:W0:Y:S03]  /*1760*/  LDS.64 R14, [R26+0x8] ;  /* 0x000008001a0e7984 */ /* 0x001e260000000a00 */
[----:B------:R-:W-:Y:S01]  /*1770*/  PRMT R13, R13, 0x9910, RZ ;  /* 0x000099100d0d7816 */ /* 0x000fe200000000ff */
[----:B---3--:R-:W-:Y:S04]  /*1780*/  LDS.64 R28, [R26+0x98] ;  /* 0x000098001a1c7984 */ /* 0x008fe80000000a00 */
[----:B------:R-:W-:-:S04]  /*1790*/  IMAD R13, R13, 0x3, RZ ;  /* 0x000000030d0d7824 */ /* 0x000fc800078e02ff */
[----:B------:R-:W-:-:S05]  /*17a0*/  IMAD.MOV R13, RZ, RZ, -R13 ;  /* 0x000000ffff0d7224 */ /* 0x000fca00078e0a0d */
[----:B------:R-:W-:-:S05]  /*17b0*/  PRMT R19, R13, 0x7710, RZ ;  /* 0x000077100d137816 */ /* 0x000fca00000000ff */
[----:B------:R-:W-:Y:S02]  /*17c0*/  IMAD.IADD R19, R12, 0x1, R19 ;  /* 0x000000010c137824 */ /* 0x000fe400078e0213 */
[----:B------:R-:W3:Y:S03]  /*17d0*/  LDS.64 R12, [R26+0x128] ;  /* 0x000128001a0c7984 */ /* 0x000ee60000000a00 */
[----:B------:R-:W-:Y:S02]  /*17e0*/  LOP3.LUT R27, R19, 0xff, RZ, 0xc0, !PT ;  /* 0x000000ff131b7812 */ /* 0x000fe400078ec0ff */
[----:B------:R-:W5:Y:S01]  /*17f0*/  LDS.64 R18, [R18+0x8] ;  /* 0x0000080012127984 */ /* 0x000f620000000a00 */
[----:B-1----:R-:W-:Y:S02]  /*1800*/  DADD R24, R16, R24 ;  /* 0x0000000010187229 */ /* 0x002fe40000000018 */
[----:B------:R-:W-:-:S06]  /*1810*/  IMAD R16, R27, 0xa20, R10 ;  /* 0x00000a201b107824 */ /* 0x000fcc00078e020a */
[----:B------:R-:W1:Y:S01]  /*1820*/  LDS.64 R16, [R16+0x98] ;  /* 0x0000980010107984 */ /* 0x000e620000000a00 */
[----:B0-----:R-:W-:-:S08]  /*1830*/  DADD R14, R24, R14 ;  /* 0x00000000180e7229 */ /* 0x001fd0000000000e */
[----:B---3--:R-:W-:Y:S01]  /*1840*/  DADD R14, R14, R12 ;  /* 0x000000000e0e7229 */ /* 0x008fe2000000000c */
[----:B------:R-:W0:Y:S07]  /*1850*/  LDC.64 R12, c[0x0][0x398] ;  /* 0x0000e600ff0c7b82 */ /* 0x000e2e0000000a00 */
[----:B-----5:R-:W-:Y:S01]  /*1860*/  DADD R14, R14, R18 ;  /* 0x000000000e0e7229 */ /* 0x020fe20000000012 */
[----:B------:R-:W-:Y:S01]  /*1870*/  IADD3 R19, PT, PT, R4, -0x1, RZ ;  /* 0xffffffff04137810 */ /* 0x000fe20007ffe0ff */
[----:B------:R-:W-:-:S04]  /*1880*/  IMAD.IADD R4, R5, 0x1, R2 ;  /* 0x0000000105047824 */ /* 0x000fc800078e0202 */
[----:B------:R-:W-:Y:S01]  /*1890*/  IMAD R0, R19, UR11, R20 ;  /* 0x0000000b13007c24 */ /* 0x000fe2000f8e0214 */
[----:B------:R-:W-:Y:S01]  /*18a0*/  ISETP.GT.AND P0, PT, R4, UR8, PT ;  /* 0x0000000804007c0c */ /* 0x000fe2000bf04270 */
[----:B-1----:R-:W-:Y:S02]  /*18b0*/  DADD R14, R14, R16 ;  /* 0x000000000e0e7229 */ /* 0x002fe40000000010 */
[----:B------:R-:W-:-:S04]  /*18c0*/  IMAD R17, R0, UR10, R21 ;  /* 0x0000000a00117c24 */ /* 0x000fc8000f8e0215 */
[----:B0-----:R-:W-:Y:S02]  /*18d0*/  IMAD.WIDE R12, R17, 0x8, R12 ;  /* 0x00000008110c7825 */ /* 0x001fe400078e020c */
[----:B------:R-:W-:-:S07]  /*18e0*/  DFMA R14, R14, UR6, R28 ;  /* 0x000000060e0e7c2b */ /* 0x000fce000800001c */
[----:B------:R0:W-:Y:S01]  /*18f0*/  STG.E.64 desc[UR4][R12.64], R14 ;  /* 0x0000000e0c007986 */ /* 0x0001e2000c101b04 */
[----:B------:R-:W-:Y:S06]  /*1900*/  BAR.SYNC.DEFER_BLOCKING 0x0 ;  /* 0x0000000000007b1d */ /* 0x000fec0000010000 */
[----:B------:R-:W-:Y:S05]  /*1910*/  @!P0 BRA P1, `(.L_x_33) ;  /* 0xffffffec00588947 */ /* 0x000fea000083ffff */
[----:B------:R-:W-:Y:S05]  /*1920*/  EXIT ;  /* 0x000000000000794d */ /* 0x000fea0003800000 */
.L_x_34:
[----:B------:R-:W-:-:S00]  /*1930*/  BRA `(.L_x_34) ;  /* 0xfffffffc00fc7947 */ /* 0x000fc0000383ffff */
[----:B------:R-:W-:-:S00]  /*1940*/  NOP ;  /* 0x0000000000007918 */ /* 0x000fc00000000000 */
        /* <DEDUP_REMOVED lines=11> */
.L_x_35:


//--------------------- .nv.shared._Z15stencil_7_pointiiiPdS_ --------------------------
	.section	.nv.shared._Z15stencil_7_pointiiiPdS_,"aw",@nobits
	.sectionflags	@""
	.align	8
.nv.shared._Z15stencil_7_pointiiiPdS_:
	.zero		8800


//--------------------- .nv.shared.reserved.0     --------------------------
	.section	.nv.shared.reserved.0,"aw",@nobits
	.weak		__nv_reservedSMEM_offset_0_alias
	.size		__nv_reservedSMEM_offset_0_alias, 0, 64
	.other		__nv_reservedSMEM_offset_0_alias,@"STO_CUDA_RESERVED_SHARED STV_DEFAULT"
__nv_reservedSMEM_offset_0_alias:
	.zero		0
	.zero		64


//--------------------- .nv.constant0._Z15stencil_7_pointiiiPdS_ --------------------------
	.section	.nv.constant0._Z15stencil_7_pointiiiPdS_,"a",@progbits
	.sectionflags	@""
	.align	4
.nv.constant0._Z15stencil_7_pointiiiPdS_:
	.zero		928


//--------------------- SYMBOLS --------------------------

	.type		.nv.reservedSmem.offset0,@object
	.size		.nv.reservedSmem.offset0,0x4
	.type		.nv.reservedSmem.cap,@object
	.size		.nv.reservedSmem.cap,0x4
